	.headerflags	@"EF_CUDA_TEXMODE_UNIFIED EF_CUDA_64BIT_ADDRESS EF_CUDA_ACCELERATORS EF_CUDA_SM90 EF_CUDA_VIRTUAL_SM(EF_CUDA_SM90)"
	.elftype	@"ET_EXEC"


//--------------------- .nv.info                  --------------------------
	.section	.nv.info,"",@"SHT_CUDA_INFO"
	.align	4


	//----- nvinfo : EIATTR_REGCOUNT
	.align		4
        /*0000*/ 	.byte	0x04, 0x2f
        /*0002*/ 	.short	(.L_3 - .L_2)
	.align		4
.L_2:
        /*0004*/ 	.word	index@(triton_per_fused_add_div_sqrt_sub_var_mean_12)
        /*0008*/ 	.word	0x00000015


	//----- nvinfo : EIATTR_MIN_STACK_SIZE
	.align		4
.L_3:
        /*000c*/ 	.byte	0x04, 0x12
        /*000e*/ 	.short	(.L_5 - .L_4)
	.align		4
.L_4:
        /*0010*/ 	.word	index@(triton_per_fused_add_div_sqrt_sub_var_mean_12)
        /*0014*/ 	.word	0x00000000


	//----- nvinfo : EIATTR_FRAME_SIZE
	.align		4
.L_5:
        /*0018*/ 	.byte	0x04, 0x11
        /*001a*/ 	.short	(.L_7 - .L_6)
	.align		4
.L_6:
        /*001c*/ 	.word	index@(triton_per_fused_add_div_sqrt_sub_var_mean_12)
        /*0020*/ 	.word	0x00000000


	//----- nvinfo : EIATTR_MIN_STACK_SIZE
	.align		4
.L_7:
        /*0024*/ 	.byte	0x04, 0x12
        /*0026*/ 	.short	(.L_9 - .L_8)
	.align		4
.L_8:
        /*0028*/ 	.word	index@(triton_per_fused_add_div_sqrt_sub_var_mean_12)
        /*002c*/ 	.word	0x00000000
.L_9:


//--------------------- .nv.info.triton_per_fused_add_div_sqrt_sub_var_mean_12 --------------------------
	.section	.nv.info.triton_per_fused_add_div_sqrt_sub_var_mean_12,"",@"SHT_CUDA_INFO"
	.sectionflags	@""
	.align	4


	//----- nvinfo : EIATTR_CUDA_API_VERSION
	.align		4
        /*0000*/ 	.byte	0x04, 0x37
        /*0002*/ 	.short	(.L_11 - .L_10)
.L_10:
        /*0004*/ 	.word	0x0000007c


	//----- nvinfo : EIATTR_KPARAM_INFO
	.align		4
.L_11:
        /*0008*/ 	.byte	0x04, 0x17
        /*000a*/ 	.short	(.L_13 - .L_12)
.L_12:
        /*000c*/ 	.word	0x00000000
        /*0010*/ 	.short	0x0004
        /*0012*/ 	.short	0x001c
        /*0014*/ 	.byte	0x00, 0xf0, 0x11, 0x00


	//----- nvinfo : EIATTR_KPARAM_INFO
	.align		4
.L_13:
        /*0018*/ 	.byte	0x04, 0x17
        /*001a*/ 	.short	(.L_15 - .L_14)
.L_14:
        /*001c*/ 	.word	0x00000000
        /*0020*/ 	.short	0x0003
        /*0022*/ 	.short	0x0018
        /*0024*/ 	.byte	0x00, 0xf0, 0x11, 0x00


	//----- nvinfo : EIATTR_KPARAM_INFO
	.align		4
.L_15:
        /*0028*/ 	.byte	0x04, 0x17
        /*002a*/ 	.short	(.L_17 - .L_16)
.L_16:
        /*002c*/ 	.word	0x00000000
        /*0030*/ 	.short	0x0002
        /*0032*/ 	.short	0x0010
        /*0034*/ 	.byte	0x00, 0xf4, 0x21, 0x00


	//----- nvinfo : EIATTR_KPARAM_INFO
	.align		4
.L_17:
        /*0038*/ 	.byte	0x04, 0x17
        /*003a*/ 	.short	(.L_19 - .L_18)
.L_18:
        /*003c*/ 	.word	0x00000000
        /*0040*/ 	.short	0x0001
        /*0042*/ 	.short	0x0008
        /*0044*/ 	.byte	0x00, 0xf4, 0x21, 0x00


	//----- nvinfo : EIATTR_KPARAM_INFO
	.align		4
.L_19:
        /*0048*/ 	.byte	0x04, 0x17
        /*004a*/ 	.short	(.L_21 - .L_20)
.L_20:
        /*004c*/ 	.word	0x00000000
        /*0050*/ 	.short	0x0000
        /*0052*/ 	.short	0x0000
        /*0054*/ 	.byte	0x00, 0xf4, 0x21, 0x00


	//----- nvinfo : EIATTR_SPARSE_MMA_MASK
	.align		4
.L_21:
        /*0058*/ 	.byte	0x03, 0x50
        /*005a*/ 	.short	0x0000


	//----- nvinfo : EIATTR_MAXREG_COUNT
	.align		4
        /*005c*/ 	.byte	0x03, 0x1b
        /*005e*/ 	.short	0x00ff


	//----- nvinfo : EIATTR_COOP_GROUP_MASK_REGIDS
	.align		4
        /*0060*/ 	.byte	0x04, 0x29
        /*0062*/ 	.short	(.L_23 - .L_22)


	//   ....[0]....
.L_22:
        /*0064*/ 	.word	0xffffffff


	//   ....[1]....
        /*0068*/ 	.word	0xffffffff


	//   ....[2]....
        /*006c*/ 	.word	0xffffffff


	//   ....[3]....
        /*0070*/ 	.word	0xffffffff


	//   ....[4]....
        /*0074*/ 	.word	0xffffffff


	//   ....[5]....
        /*0078*/ 	.word	0xffffffff


	//   ....[6]....
        /*007c*/ 	.word	0xffffffff


	//   ....[7]....
        /*0080*/ 	.word	0xffffffff


	//   ....[8]....
        /*0084*/ 	.word	0xffffffff


	//   ....[9]....
        /*0088*/ 	.word	0xffffffff


	//   ....[10]....
        /*008c*/ 	.word	0xffffffff


	//   ....[11]....
        /*0090*/ 	.word	0xffffffff


	//----- nvinfo : EIATTR_COOP_GROUP_INSTR_OFFSETS
	.align		4
.L_23:
        /*0094*/ 	.byte	0x04, 0x28
        /*0096*/ 	.short	(.L_25 - .L_24)


	//   ....[0]....
.L_24:
        /*0098*/ 	.word	0x00000120


	//   ....[1]....
        /*009c*/ 	.word	0x00000150


	//   ....[2]....
        /*00a0*/ 	.word	0x00000190


	//   ....[3]....
        /*00a4*/ 	.word	0x000001d0


	//   ....[4]....
        /*00a8*/ 	.word	0x000001f0


	//   ....[5]....
        /*00ac*/ 	.word	0x00000240


	//   ....[6]....
        /*00b0*/ 	.word	0x00000320


	//   ....[7]....
        /*00b4*/ 	.word	0x00000340


	//   ....[8]....
        /*00b8*/ 	.word	0x00000360


	//   ....[9]....
        /*00bc*/ 	.word	0x00000390


	//   ....[10]....
        /*00c0*/ 	.word	0x000003b0


	//   ....[11]....
        /*00c4*/ 	.word	0x00000430


	//----- nvinfo : EIATTR_EXIT_INSTR_OFFSETS
	.align		4
.L_25:
        /*00c8*/ 	.byte	0x04, 0x1c
        /*00ca*/ 	.short	(.L_27 - .L_26)


	//   ....[0]....
.L_26:
        /*00cc*/ 	.word	0x00000630


	//----- nvinfo : EIATTR_REQNTID
	.align		4
.L_27:
        /*00d0*/ 	.byte	0x04, 0x10
        /*00d2*/ 	.short	(.L_29 - .L_28)
.L_28:
        /*00d4*/ 	.word	0x00000040
        /*00d8*/ 	.word	0x00000001
        /*00dc*/ 	.word	0x00000001


	//----- nvinfo : EIATTR_CBANK_PARAM_SIZE
	.align		4
.L_29:
        /*00e0*/ 	.byte	0x03, 0x19
        /*00e2*/ 	.short	0x0020


	//----- nvinfo : EIATTR_PARAM_CBANK
	.align		4
        /*00e4*/ 	.byte	0x04, 0x0a
        /*00e6*/ 	.short	(.L_31 - .L_30)
	.align		4
.L_30:
        /*00e8*/ 	.word	index@(.nv.constant0.triton_per_fused_add_div_sqrt_sub_var_mean_12)
        /*00ec*/ 	.short	0x0210
        /*00ee*/ 	.short	0x0020


	//----- nvinfo : EIATTR_SW_WAR
	.align		4
.L_31:
        /*00f0*/ 	.byte	0x04, 0x36
        /*00f2*/ 	.short	(.L_33 - .L_32)
.L_32:
        /*00f4*/ 	.word	0x00000008
.L_33:


//--------------------- .nv.callgraph             --------------------------
	.section	.nv.callgraph,"",@"SHT_CUDA_CALLGRAPH"
	.align	4
	.sectionentsize	8
	.align		4
        /*0000*/ 	.word	0x00000000
	.align		4
        /*0004*/ 	.word	0xffffffff
	.align		4
        /*0008*/ 	.word	0x00000000
	.align		4
        /*000c*/ 	.word	0xfffffffe
	.align		4
        /*0010*/ 	.word	0x00000000
	.align		4
        /*0014*/ 	.word	0xfffffffd
	.align		4
        /*0018*/ 	.word	0x00000000
	.align		4
        /*001c*/ 	.word	0xfffffffc


//--------------------- .nv.constant4             --------------------------
	.section	.nv.constant4,"a",@progbits
	.align	8
	.align		8
.nv.constant4:
        /*0000*/ 	.dword	_$_str
	.align		8
        /*0008*/ 	.dword	_$_str_$_2


//--------------------- .text.triton_per_fused_add_div_sqrt_sub_var_mean_12 --------------------------
	.section	.text.triton_per_fused_add_div_sqrt_sub_var_mean_12,"ax",@progbits
	.sectionflags	@"SHF_BARRIERS=1"
	.align	128
        .global         triton_per_fused_add_div_sqrt_sub_var_mean_12
        .type           triton_per_fused_add_div_sqrt_sub_var_mean_12,@function
        .size           triton_per_fused_add_div_sqrt_sub_var_mean_12,(.L_x_1 - triton_per_fused_add_div_sqrt_sub_var_mean_12)
        .other          triton_per_fused_add_div_sqrt_sub_var_mean_12,@"STO_CUDA_ENTRY STV_DEFAULT"
triton_per_fused_add_div_sqrt_sub_var_mean_12:
.text.triton_per_fused_add_div_sqrt_sub_var_mean_12:
[----:B------:R-:W-:Y:S01]  /*0000*/  LDC R1, c[0x0][0x28] ;  /* 0x00000a00ff017b82 */ /* 0x000fe20000000800 */
[----:B------:R-:W1:Y:S07]  /*0010*/  S2R R14, SR_TID.X ;  /* 0x00000000000e7919 */ /* 0x000e6e0000002100 */
[----:B------:R-:W2:Y:S01]  /*0020*/  LDC.64 R4, c[0x0][0x218] ;  /* 0x00008600ff047b82 */ /* 0x000ea20000000a00 */
[----:B------:R-:W-:Y:S01]  /*0030*/  ULDC.64 UR6, c[0x0][0x208] ;  /* 0x0000820000067ab9 */ /* 0x000fe20000000a00 */
[----:B------:R-:W3:Y:S01]  /*0040*/  S2R R2, SR_CTAID.X ;  /* 0x0000000000027919 */ /* 0x000ee20000002500 */
[----:B-1----:R-:W-:-:S04]  /*0050*/  SHF.L.U32 R3, R14, 0x2, RZ ;  /* 0x000000020e037819 */ /* 0x002fc800000006ff */
[----:B------:R-:W-:-:S04]  /*0060*/  LOP3.LUT R7, R3, 0xfc, RZ, 0xc0, !PT ;  /* 0x000000fc03077812 */ /* 0x000fc800078ec0ff */
[----:B---3--:R-:W-:-:S05]  /*0070*/  LEA R0, R2, R7, 0x8 ;  /* 0x0000000702007211 */ /* 0x008fca00078e40ff */
[----:B--2---:R-:W-:-:S06]  /*0080*/  IMAD.WIDE R4, R0, 0x4, R4 ;  /* 0x0000000400047825 */ /* 0x004fcc00078e0204 */
[----:B------:R-:W2:Y:S01]  /*0090*/  LDG.E.128 R4, desc[UR6][R4.64] ;  /* 0x0000000604047981 */ /* 0x000ea2000c1e1d00 */
[----:B------:R-:W1:Y:S01]  /*00a0*/  S2UR UR5, SR_CgaCtaId ;  /* 0x00000000000579c3 */ /* 0x000e620000008800 */
[C---:B------:R-:W-:Y:S01]  /*00b0*/  LOP3.LUT P1, RZ, R14.reuse, 0x1f, RZ, 0xc0, !PT ;  /* 0x0000001f0eff7812 */ /* 0x040fe2000782c0ff */
[----:B------:R-:W-:Y:S01]  /*00c0*/  UMOV UR4, 0x400 ;  /* 0x0000040000047882 */ /* 0x000fe20000000000 */
[----:B------:R-:W-:Y:S01]  /*00d0*/  ISETP.GE.AND P2, PT, R14, 0x2, PT ;  /* 0x000000020e00780c */ /* 0x000fe20003f46270 */
[----:B-1----:R-:W-:Y:S01]  /*00e0*/  UPRMT UR4, UR5, 0x654, UR4 ;  /* 0x0000065405047896 */ /* 0x002fe20008000004 */
[----:B--2---:R-:W-:-:S04]  /*00f0*/  FADD R11, R4, R5 ;  /* 0x00000005040b7221 */ /* 0x004fc80000000000 */
[----:B------:R-:W-:-:S04]  /*0100*/  FADD R10, R6, R11 ;  /* 0x0000000b060a7221 */ /* 0x000fc80000000000 */
[----:B------:R-:W-:-:S05]  /*0110*/  FADD R10, R7, R10 ;  /* 0x0000000a070a7221 */ /* 0x000fca0000000000 */
[----:B------:R-:W1:Y:S02]  /*0120*/  SHFL.BFLY PT, R11, R10, 0x10, 0x1f ;  /* 0x0e001f000a0b7f89 */ /* 0x000e6400000e0000 */
[----:B-1----:R-:W-:Y:S01]  /*0130*/  FADD R11, R10, R11 ;  /* 0x0000000b0a0b7221 */ /* 0x002fe20000000000 */
[----:B------:R-:W-:-:S04]  /*0140*/  SHF.R.U32.HI R10, RZ, 0x3, R14 ;  /* 0x00000003ff0a7819 */ /* 0x000fc8000001160e */
[----:B------:R-:W1:Y:S01]  /*0150*/  SHFL.BFLY PT, R12, R11, 0x8, 0x1f ;  /* 0x0d001f000b0c7f89 */ /* 0x000e6200000e0000 */
[----:B------:R-:W-:Y:S01]  /*0160*/  LOP3.LUT R10, R10, 0x4, RZ, 0xc0, !PT ;  /* 0x000000040a0a7812 */ /* 0x000fe200078ec0ff */
[----:B-1----:R-:W-:Y:S01]  /*0170*/  FADD R12, R11, R12 ;  /* 0x0000000c0b0c7221 */ /* 0x002fe20000000000 */
[----:B------:R-:W-:-:S04]  /*0180*/  LOP3.LUT R11, R14, 0x1, RZ, 0xc0, !PT ;  /* 0x000000010e0b7812 */ /* 0x000fc800078ec0ff */
[----:B------:R-:W1:Y:S01]  /*0190*/  SHFL.BFLY PT, R13, R12, 0x4, 0x1f ;  /* 0x0c801f000c0d7f89 */ /* 0x000e6200000e0000 */
[----:B------:R-:W-:-:S04]  /*01a0*/  ISETP.NE.U32.AND P0, PT, R11, 0x1, PT ;  /* 0x000000010b00780c */ /* 0x000fc80003f05070 */
[----:B------:R-:W-:Y:S01]  /*01b0*/  ISETP.LT.AND P0, PT, R14, 0x2, P0 ;  /* 0x000000020e00780c */ /* 0x000fe20000701270 */
[----:B-1----:R-:W-:-:S05]  /*01c0*/  FADD R13, R12, R13 ;  /* 0x0000000d0c0d7221 */ /* 0x002fca0000000000 */
[----:B------:R-:W1:Y:S02]  /*01d0*/  SHFL.BFLY PT, R16, R13, 0x2, 0x1f ;  /* 0x0c401f000d107f89 */ /* 0x000e6400000e0000 */
[----:B-1----:R-:W-:-:S05]  /*01e0*/  FADD R16, R13, R16 ;  /* 0x000000100d107221 */ /* 0x002fca0000000000 */
[----:B------:R-:W1:Y:S02]  /*01f0*/  SHFL.BFLY PT, R15, R16, 0x1, 0x1f ;  /* 0x0c201f00100f7f89 */ /* 0x000e6400000e0000 */
[----:B-1----:R-:W-:-:S05]  /*0200*/  FADD R15, R16, R15 ;  /* 0x0000000f100f7221 */ /* 0x002fca0000000000 */
[----:B------:R-:W-:Y:S01]  /*0210*/  @!P1 STS [R10+UR4], R15 ;  /* 0x0000000f0a009988 */ /* 0x000fe20008000804 */
[----:B------:R-:W-:Y:S06]  /*0220*/  BAR.SYNC.DEFER_BLOCKING 0x0 ;  /* 0x0000000000007b1d */ /* 0x000fec0000010000 */
[----:B------:R-:W1:Y:S04]  /*0230*/  @!P2 LDS R9, [R3+UR4] ;  /* 0x000000040309a984 */ /* 0x000e680008000800 */
[----:B-1----:R-:W1:Y:S02]  /*0240*/  SHFL.BFLY PT, R12, R9, 0x1, 0x1f ;  /* 0x0c201f00090c7f89 */ /* 0x002e6400000e0000 */
[----:B-1----:R-:W-:-:S05]  /*0250*/  FADD R12, R9, R12 ;  /* 0x0000000c090c7221 */ /* 0x002fca0000000000 */
[----:B------:R-:W-:Y:S01]  /*0260*/  @P0 STS [R3+UR4], R12 ;  /* 0x0000000c03000988 */ /* 0x000fe20008000804 */
[----:B------:R-:W-:Y:S06]  /*0270*/  BAR.SYNC.DEFER_BLOCKING 0x0 ;  /* 0x0000000000007b1d */ /* 0x000fec0000010000 */
[----:B------:R-:W1:Y:S02]  /*0280*/  LDS R11, [UR4] ;  /* 0x00000004ff0b7984 */ /* 0x000e640008000800 */
[----:B-1----:R-:W-:-:S04]  /*0290*/  FADD R16, RZ, R11 ;  /* 0x0000000bff107221 */ /* 0x002fc80000000000 */
[C---:B------:R-:W-:Y:S01]  /*02a0*/  FFMA R5, R16.reuse, -0.00390625, R5 ;  /* 0xbb80000010057823 */ /* 0x040fe20000000005 */
[C---:B------:R-:W-:Y:S01]  /*02b0*/  FFMA R4, R16.reuse, -0.00390625, R4 ;  /* 0xbb80000010047823 */ /* 0x040fe20000000004 */
[C---:B------:R-:W-:Y:S01]  /*02c0*/  FFMA R6, R16.reuse, -0.00390625, R6 ;  /* 0xbb80000010067823 */ /* 0x040fe20000000006 */
[----:B------:R-:W-:Y:S01]  /*02d0*/  FFMA R7, R16, -0.00390625, R7 ;  /* 0xbb80000010077823 */ /* 0x000fe20000000007 */
[----:B------:R-:W-:-:S04]  /*02e0*/  FMUL R9, R5, R5 ;  /* 0x0000000505097220 */ /* 0x000fc80000400000 */
[----:B------:R-:W-:-:S04]  /*02f0*/  FFMA R9, R4, R4, R9 ;  /* 0x0000000404097223 */ /* 0x000fc80000000009 */
[----:B------:R-:W-:-:S04]  /*0300*/  FFMA R16, R6, R6, R9 ;  /* 0x0000000606107223 */ /* 0x000fc80000000009 */
[----:B------:R-:W-:-:S05]  /*0310*/  FFMA R16, R7, R7, R16 ;  /* 0x0000000707107223 */ /* 0x000fca0000000010 */
[----:B------:R-:W1:Y:S02]  /*0320*/  SHFL.BFLY PT, R9, R16, 0x10, 0x1f ;  /* 0x0e001f0010097f89 */ /* 0x000e6400000e0000 */
[----:B-1----:R-:W-:-:S05]  /*0330*/  FADD R9, R16, R9 ;  /* 0x0000000910097221 */ /* 0x002fca0000000000 */
[----:B------:R-:W1:Y:S02]  /*0340*/  SHFL.BFLY PT, R12, R9, 0x8, 0x1f ;  /* 0x0d001f00090c7f89 */ /* 0x000e6400000e0000 */
[----:B-1----:R-:W-:-:S05]  /*0350*/  FADD R12, R9, R12 ;  /* 0x0000000c090c7221 */ /* 0x002fca0000000000 */
[----:B------:R-:W1:Y:S02]  /*0360*/  SHFL.BFLY PT, R11, R12, 0x4, 0x1f ;  /* 0x0c801f000c0b7f89 */ /* 0x000e6400000e0000 */
[----:B-1----:R-:W-:Y:S01]  /*0370*/  FADD R11, R12, R11 ;  /* 0x0000000b0c0b7221 */ /* 0x002fe20000000000 */
[----:B------:R-:W-:-:S04]  /*0380*/  HFMA2.MMA R12, -RZ, RZ, 0.9375, 0 ;  /* 0x3b800000ff0c7435 */ /* 0x000fc800000001ff */
[----:B------:R-:W1:Y:S02]  /*0390*/  SHFL.BFLY PT, R18, R11, 0x2, 0x1f ;  /* 0x0c401f000b127f89 */ /* 0x000e6400000e0000 */
[----:B-1----:R-:W-:-:S05]  /*03a0*/  FADD R18, R11, R18 ;  /* 0x000000120b127221 */ /* 0x002fca0000000000 */
[----:B------:R-:W1:Y:S02]  /*03b0*/  SHFL.BFLY PT, R13, R18, 0x1, 0x1f ;  /* 0x0c201f00120d7f89 */ /* 0x000e6400000e0000 */
[----:B-1----:R-:W-:Y:S01]  /*03c0*/  FADD R13, R18, R13 ;  /* 0x0000000d120d7221 */ /* 0x002fe20000000000 */
[----:B------:R-:W-:Y:S06]  /*03d0*/  BAR.SYNC.DEFER_BLOCKING 0x0 ;  /* 0x0000000000007b1d */ /* 0x000fec0000010000 */
[----:B------:R1:W-:Y:S02]  /*03e0*/  @!P1 STS [R10+UR4], R13 ;  /* 0x0000000d0a009988 */ /* 0x0003e40008000804 */
[----:B------:R-:W-:Y:S08]  /*03f0*/  BAR.SYNC.DEFER_BLOCKING 0x0 ;  /* 0x0000000000007b1d */ /* 0x000ff00000010000 */
[----:B-1----:R-:W1:Y:S01]  /*0400*/  LDC.64 R10, c[0x0][0x210] ;  /* 0x00008400ff0a7b82 */ /* 0x002e620000000a00 */
[----:B------:R-:W2:Y:S01]  /*0410*/  @!P2 LDS R8, [R3+UR4] ;  /* 0x000000040308a984 */ /* 0x000ea20008000800 */
[----:B------:R-:W-:-:S03]  /*0420*/  LOP3.LUT P2, RZ, R14, 0x3f, RZ, 0xc0, !PT ;  /* 0x0000003f0eff7812 */ /* 0x000fc6000784c0ff */
[----:B--2---:R-:W2:Y:S02]  /*0430*/  SHFL.BFLY PT, R9, R8, 0x1, 0x1f ;  /* 0x0c201f0008097f89 */ /* 0x004ea400000e0000 */
[----:B--2---:R-:W-:-:S05]  /*0440*/  FADD R16, R8, R9 ;  /* 0x0000000908107221 */ /* 0x004fca0000000000 */
[----:B------:R1:W-:Y:S01]  /*0450*/  @P0 STS [R3+UR4], R16 ;  /* 0x0000001003000988 */ /* 0x0003e20008000804 */
[----:B------:R-:W-:Y:S01]  /*0460*/  BAR.SYNC.DEFER_BLOCKING 0x0 ;  /* 0x0000000000007b1d */ /* 0x000fe20000010000 */
[----:B-1----:R-:W-:-:S05]  /*0470*/  IMAD.WIDE R2, R2, 0x4, R10 ;  /* 0x0000000402027825 */ /* 0x002fca00078e020a */
[----:B------:R-:W1:Y:S02]  /*0480*/  LDS R9, [UR4] ;  /* 0x00000004ff097984 */ /* 0x000e640008000800 */
[----:B-1----:R-:W-:-:S04]  /*0490*/  FADD R9, RZ, R9 ;  /* 0x00000009ff097221 */ /* 0x002fc80000000000 */
[----:B------:R-:W-:Y:S02]  /*04a0*/  FFMA R9, R9, R12, 1.00000001335143196e-10 ;  /* 0x2edbe6ff09097423 */ /* 0x000fe4000000000c */
[----:B------:R-:W1:Y:S02]  /*04b0*/  LDC.64 R12, c[0x0][0x220] ;  /* 0x00008800ff0c7b82 */ /* 0x000e640000000a00 */
[----:B------:R-:W2:Y:S06]  /*04c0*/  MUFU.SQRT R15, R9 ;  /* 0x00000009000f7308 */ /* 0x000eac0000002000 */
[----:B------:R-:W-:Y:S01]  /*04d0*/  BAR.SYNC.DEFER_BLOCKING 0x0 ;  /* 0x0000000000007b1d */ /* 0x000fe20000010000 */
[C---:B--2---:R-:W-:Y:S01]  /*04e0*/  FSETP.GEU.AND P1, PT, R15.reuse, 1.175494350822287508e-38, PT ;  /* 0x008000000f00780b */ /* 0x044fe20003f2e000 */
[C---:B------:R-:W-:Y:S01]  /*04f0*/  FMUL R8, R15.reuse, 0.25 ;  /* 0x3e8000000f087820 */ /* 0x040fe20000400000 */
[----:B------:R-:W-:-:S04]  /*0500*/  FSETP.GT.AND P0, PT, R15, 8.50705917302346158658e+37, PT ;  /* 0x7e8000000f00780b */ /* 0x000fc80003f04000 */
[----:B------:R-:W-:Y:S01]  /*0510*/  FSEL R16, R8, R15, P0 ;  /* 0x0000000f08107208 */ /* 0x000fe20000000000 */
[----:B-1----:R-:W-:Y:S01]  /*0520*/  IMAD.WIDE R8, R0, 0x4, R12 ;  /* 0x0000000400087825 */ /* 0x002fe200078e020c */
[----:B------:R-:W-:Y:S05]  /*0530*/  @!P2 STG.E desc[UR6][R2.64], R15 ;  /* 0x0000000f0200a986 */ /* 0x000fea000c101906 */
[----:B------:R-:W-:Y:S02]  /*0540*/  @!P1 FMUL R16, R16, 16777216 ;  /* 0x4b80000010109820 */ /* 0x000fe40000400000 */
[----:B------:R-:W-:Y:S01]  /*0550*/  @P0 FMUL R4, R4, 0.25 ;  /* 0x3e80000004040820 */ /* 0x000fe20000400000 */
[----:B------:R-:W-:Y:S01]  /*0560*/  @P0 FMUL R5, R5, 0.25 ;  /* 0x3e80000005050820 */ /* 0x000fe20000400000 */
[----:B------:R-:W-:Y:S01]  /*0570*/  @P0 FMUL R6, R6, 0.25 ;  /* 0x3e80000006060820 */ /* 0x000fe20000400000 */
[----:B------:R-:W-:Y:S01]  /*0580*/  @P0 FMUL R7, R7, 0.25 ;  /* 0x3e80000007070820 */ /* 0x000fe20000400000 */
[----:B------:R-:W1:Y:S01]  /*0590*/  MUFU.RCP R16, R16 ;  /* 0x0000001000107308 */ /* 0x000e620000001000 */
[----:B------:R-:W-:Y:S01]  /*05a0*/  @!P1 FMUL R4, R4, 16777216 ;  /* 0x4b80000004049820 */ /* 0x000fe20000400000 */
[----:B------:R-:W-:Y:S01]  /*05b0*/  @!P1 FMUL R5, R5, 16777216 ;  /* 0x4b80000005059820 */ /* 0x000fe20000400000 */
[----:B------:R-:W-:Y:S01]  /*05c0*/  @!P1 FMUL R6, R6, 16777216 ;  /* 0x4b80000006069820 */ /* 0x000fe20000400000 */
[----:B------:R-:W-:Y:S01]  /*05d0*/  @!P1 FMUL R7, R7, 16777216 ;  /* 0x4b80000007079820 */ /* 0x000fe20000400000 */
[C---:B-1----:R-:W-:Y:S01]  /*05e0*/  FMUL R4, R16.reuse, R4 ;  /* 0x0000000410047220 */ /* 0x042fe20000400000 */
[C---:B------:R-:W-:Y:S01]  /*05f0*/  FMUL R5, R16.reuse, R5 ;  /* 0x0000000510057220 */ /* 0x040fe20000400000 */
[C---:B------:R-:W-:Y:S01]  /*0600*/  FMUL R6, R16.reuse, R6 ;  /* 0x0000000610067220 */ /* 0x040fe20000400000 */
[----:B------:R-:W-:-:S05]  /*0610*/  FMUL R7, R16, R7 ;  /* 0x0000000710077220 */ /* 0x000fca0000400000 */
[----:B------:R-:W-:Y:S01]  /*0620*/  STG.E.128 desc[UR6][R8.64], R4 ;  /* 0x0000000408007986 */ /* 0x000fe2000c101d06 */
[----:B------:R-:W-:Y:S05]  /*0630*/  EXIT ;  /* 0x000000000000794d */ /* 0x000fea0003800000 */
.L_x_0:
[----:B------:R-:W-:-:S00]  /*0640*/  BRA `(.L_x_0) ;  /* 0xfffffffc00fc7947 */ /* 0x000fc0000383ffff */
[----:B------:R-:W-:-:S00]  /*0650*/  NOP ;  /* 0x0000000000007918 */ /* 0x000fc00000000000 */
        /* <DEDUP_REMOVED lines=10> */
.L_x_1:


//--------------------- .nv.global.init           --------------------------
	.section	.nv.global.init,"aw",@progbits
.nv.global.init:
	.type		_$_str,@object
	.size		_$_str,(_$_str_$_2 - _$_str)
_$_str:
        /*0000*/ 	.byte	0x5f, 0x5f, 0x43, 0x55, 0x44, 0x41, 0x5f, 0x46, 0x54, 0x5a, 0x00
	.type		_$_str_$_2,@object
	.size		_$_str_$_2,(.L_1 - _$_str_$_2)
_$_str_$_2:
        /*000b*/ 	.byte	0x5f, 0x5f, 0x43, 0x55, 0x44, 0x41, 0x5f, 0x50, 0x52, 0x45, 0x43, 0x5f, 0x53, 0x51, 0x52, 0x54
        /*001b*/ 	.byte	0x00
.L_1:


//--------------------- .nv.shared.triton_per_fused_add_div_sqrt_sub_var_mean_12 --------------------------
	.section	.nv.shared.triton_per_fused_add_div_sqrt_sub_var_mean_12,"aw",@nobits
	.sectionflags	@""
	.align	16
	.zero		1024


//--------------------- .nv.constant0.triton_per_fused_add_div_sqrt_sub_var_mean_12 --------------------------
	.section	.nv.constant0.triton_per_fused_add_div_sqrt_sub_var_mean_12,"a",@progbits
	.sectionflags	@""
	.align	4
.nv.constant0.triton_per_fused_add_div_sqrt_sub_var_mean_12:
	.zero		560
